	.headerflags	@"EF_CUDA_TEXMODE_UNIFIED EF_CUDA_64BIT_ADDRESS EF_CUDA_SM86 EF_CUDA_VIRTUAL_SM(EF_CUDA_SM86)"
	.elftype	@"ET_EXEC"


//--------------------- .nv.info                  --------------------------
	.section	.nv.info,"",@"SHT_CUDA_INFO"
	.align	4


	//----- nvinfo : EIATTR_REGCOUNT
	.align		4
        /*0000*/ 	.byte	0x04, 0x2f
        /*0002*/ 	.short	(.L_1 - .L_0)
	.align		4
.L_0:
        /*0004*/ 	.word	index@(triton_)
        /*0008*/ 	.word	0x00000018


	//----- nvinfo : EIATTR_MAX_STACK_SIZE
	.align		4
.L_1:
        /*000c*/ 	.byte	0x04, 0x23
        /*000e*/ 	.short	(.L_3 - .L_2)
	.align		4
.L_2:
        /*0010*/ 	.word	index@(triton_)
        /*0014*/ 	.word	0x00000000


	//----- nvinfo : EIATTR_MIN_STACK_SIZE
	.align		4
.L_3:
        /*0018*/ 	.byte	0x04, 0x12
        /*001a*/ 	.short	(.L_5 - .L_4)
	.align		4
.L_4:
        /*001c*/ 	.word	index@(triton_)
        /*0020*/ 	.word	0x00000000


	//----- nvinfo : EIATTR_FRAME_SIZE
	.align		4
.L_5:
        /*0024*/ 	.byte	0x04, 0x11
        /*0026*/ 	.short	(.L_7 - .L_6)
	.align		4
.L_6:
        /*0028*/ 	.word	index@(triton_)
        /*002c*/ 	.word	0x00000000
.L_7:


//--------------------- .nv.info.triton_          --------------------------
	.section	.nv.info.triton_,"",@"SHT_CUDA_INFO"
	.align	4


	//----- nvinfo : EIATTR_CUDA_API_VERSION
	.align		4
        /*0000*/ 	.byte	0x04, 0x37
        /*0002*/ 	.short	(.L_9 - .L_8)
.L_8:
        /*0004*/ 	.word	0x0000007b


	//----- nvinfo : EIATTR_SW2861232_WAR
	.align		4
.L_9:
        /*0008*/ 	.byte	0x01, 0x35
	.zero		2


	//----- nvinfo : EIATTR_PARAM_CBANK
	.align		4
        /*000c*/ 	.byte	0x04, 0x0a
        /*000e*/ 	.short	(.L_11 - .L_10)
	.align		4
.L_10:
        /*0010*/ 	.word	index@(.nv.constant0.triton_)
        /*0014*/ 	.short	0x0160
        /*0016*/ 	.short	0x0014


	//----- nvinfo : EIATTR_CBANK_PARAM_SIZE
	.align		4
.L_11:
        /*0018*/ 	.byte	0x03, 0x19
        /*001a*/ 	.short	0x0014


	//----- nvinfo : EIATTR_KPARAM_INFO
	.align		4
        /*001c*/ 	.byte	0x04, 0x17
        /*001e*/ 	.short	(.L_13 - .L_12)
.L_12:
        /*0020*/ 	.word	0x00000000
        /*0024*/ 	.short	0x0002
        /*0026*/ 	.short	0x0010
        /*0028*/ 	.byte	0x00, 0xf0, 0x11, 0x00


	//----- nvinfo : EIATTR_KPARAM_INFO
	.align		4
.L_13:
        /*002c*/ 	.byte	0x04, 0x17
        /*002e*/ 	.short	(.L_15 - .L_14)
.L_14:
        /*0030*/ 	.word	0x00000000
        /*0034*/ 	.short	0x0001
        /*0036*/ 	.short	0x0008
        /*0038*/ 	.byte	0x00, 0xf0, 0x21, 0x00


	//----- nvinfo : EIATTR_KPARAM_INFO
	.align		4
.L_15:
        /*003c*/ 	.byte	0x04, 0x17
        /*003e*/ 	.short	(.L_17 - .L_16)
.L_16:
        /*0040*/ 	.word	0x00000000
        /*0044*/ 	.short	0x0000
        /*0046*/ 	.short	0x0000
        /*0048*/ 	.byte	0x00, 0xf0, 0x21, 0x00


	//----- nvinfo : EIATTR_MAXREG_COUNT
	.align		4
.L_17:
        /*004c*/ 	.byte	0x03, 0x1b
        /*004e*/ 	.short	0x00ff


	//----- nvinfo : EIATTR_EXIT_INSTR_OFFSETS
	.align		4
        /*0050*/ 	.byte	0x04, 0x1c
        /*0052*/ 	.short	(.L_19 - .L_18)


	//   ....[0]....
.L_18:
        /*0054*/ 	.word	0x00000330


	//   ....[1]....
        /*0058*/ 	.word	0x000003d0


	//----- nvinfo : EIATTR_MAX_THREADS
	.align		4
.L_19:
        /*005c*/ 	.byte	0x04, 0x05
        /*005e*/ 	.short	(.L_21 - .L_20)
.L_20:
        /*0060*/ 	.word	0x00000080
        /*0064*/ 	.word	0x00000001
        /*0068*/ 	.word	0x00000001
.L_21:


//--------------------- .nv.rel.action            --------------------------
	.section	.nv.rel.action,"",@"SHT_CUDA_RELOCINFO"
	.align	8
	.sectionentsize	8
        /*0000*/ 	.byte	0x73, 0x00, 0x00, 0x00, 0x00, 0x00, 0x00, 0x00, 0x00, 0x00, 0x00, 0x11, 0x25, 0x00, 0x05, 0x36


//--------------------- .nv.constant0.triton_     --------------------------
	.section	.nv.constant0.triton_,"a",@progbits
	.align	4
.nv.constant0.triton_:
	.zero		372


//--------------------- .text.triton_             --------------------------
	.section	.text.triton_,"ax",@progbits
	.sectionflags	@"SHF_BARRIERS=1"
	.sectioninfo	@"SHI_REGISTERS=24"
	.align	128
        .global         triton_
        .type           triton_,@function
        .size           triton_,(.L_x_1 - triton_)
        .other          triton_,@"STO_CUDA_ENTRY STV_DEFAULT"
triton_:
.text.triton_:
[----:B------:R-:W-:-:S02]  /*0000*/  IMAD.MOV.U32 R1, RZ, RZ, c[0x0][0x28] ;  /* 0x00000a00ff017624 */ /* 0x000fc400078e00ff */
[----:B------:R-:W0:Y:S01]  /*0010*/  S2R R3, SR_CTAID.X ;  /* 0x0000000000037919 */ /* 0x000e220000002500 */
[----:B------:R-:W-:Y:S01]  /*0020*/  CS2R R12, SRZ ;  /* 0x00000000000c7805 */ /* 0x000fe2000001ff00 */
[----:B------:R-:W-:Y:S01]  /*0030*/  CS2R R14, SRZ ;  /* 0x00000000000e7805 */ /* 0x000fe2000001ff00 */
[----:B------:R-:W-:Y:S01]  /*0040*/  ULDC.64 UR4, c[0x0][0x118] ;  /* 0x0000460000047ab9 */ /* 0x000fe20000000a00 */
[----:B------:R-:W1:Y:S01]  /*0050*/  S2R R6, SR_TID.X ;  /* 0x0000000000067919 */ /* 0x000e620000002100 */
[----:B0-----:R-:W-:Y:S02]  /*0060*/  IMAD.SHL.U32 R3, R3, 0x200, RZ ;  /* 0x0000020003037824 */ /* 0x001fe400078e00ff */
[----:B-1----:R-:W-:-:S05]  /*0070*/  IMAD.SHL.U32 R0, R6, 0x4, RZ ;  /* 0x0000000406007824 */ /* 0x002fca00078e00ff */
[----:B------:R-:W-:Y:S01]  /*0080*/  LOP3.LUT R5, R3, 0x1fc, R0, 0xf8, !PT ;  /* 0x000001fc03057812 */ /* 0x000fe200078ef800 */
[----:B------:R-:W-:-:S03]  /*0090*/  IMAD.MOV.U32 R0, RZ, RZ, 0x4 ;  /* 0x00000004ff007424 */ /* 0x000fc600078e00ff */
[C---:B------:R-:W-:Y:S01]  /*00a0*/  ISETP.GE.AND P0, PT, R5.reuse, c[0x0][0x170], PT ;  /* 0x00005c0005007a0c */ /* 0x040fe20003f06270 */
[----:B------:R-:W-:-:S12]  /*00b0*/  IMAD.WIDE R4, R5, R0, c[0x0][0x160] ;  /* 0x0000580005047625 */ /* 0x000fd800078e0200 */
[----:B------:R0:W2:Y:S01]  /*00c0*/  @!P0 LDG.E.128 R12, [R4.64] ;  /* 0x00000004040c8981 */ /* 0x0000a2000c1e1d00 */
[----:B------:R-:W-:Y:S02]  /*00d0*/  LOP3.LUT R2, R6, 0x7f, RZ, 0xc0, !PT ;  /* 0x0000007f06027812 */ /* 0x000fe400078ec0ff */
[----:B------:R-:W-:-:S04]  /*00e0*/  LOP3.LUT R3, R3, 0x7f, R6, 0xf8, !PT ;  /* 0x0000007f03037812 */ /* 0x000fc800078ef806 */
[C---:B------:R-:W-:Y:S02]  /*00f0*/  LOP3.LUT R6, R3.reuse, 0x80, RZ, 0xfc, !PT ;  /* 0x0000008003067812 */ /* 0x040fe400078efcff */
[----:B------:R-:W-:Y:S02]  /*0100*/  SHF.R.S32.HI R8, RZ, 0x1f, R3 ;  /* 0x0000001fff087819 */ /* 0x000fe40000011403 */
[----:B------:R-:W-:Y:S02]  /*0110*/  SHF.R.S32.HI R7, RZ, 0x1f, R6 ;  /* 0x0000001fff077819 */ /* 0x000fe40000011406 */
[----:B0-----:R-:W-:Y:S02]  /*0120*/  LOP3.LUT R4, R3, 0x100, RZ, 0xfc, !PT ;  /* 0x0000010003047812 */ /* 0x001fe400078efcff */
[----:B------:R-:W-:Y:S02]  /*0130*/  LEA.HI R7, R7, R6, RZ, 0x7 ;  /* 0x0000000607077211 */ /* 0x000fe400078f38ff */
[----:B------:R-:W-:-:S02]  /*0140*/  SHF.R.S32.HI R9, RZ, 0x1f, R4 ;  /* 0x0000001fff097819 */ /* 0x000fc40000011404 */
[----:B------:R-:W-:Y:S02]  /*0150*/  LOP3.LUT R5, R7, 0xffffff80, RZ, 0xc0, !PT ;  /* 0xffffff8007057812 */ /* 0x000fe400078ec0ff */
[----:B------:R-:W-:Y:S02]  /*0160*/  LEA.HI R8, R8, R3, RZ, 0x7 ;  /* 0x0000000308087211 */ /* 0x000fe400078f38ff */
[C---:B------:R-:W-:Y:S01]  /*0170*/  ISETP.GE.AND P1, PT, R6.reuse, c[0x0][0x170], PT ;  /* 0x00005c0006007a0c */ /* 0x040fe20003f26270 */
[----:B------:R-:W-:Y:S01]  /*0180*/  IMAD.IADD R10, R6, 0x1, -R5 ;  /* 0x00000001060a7824 */ /* 0x000fe200078e0a05 */
[----:B------:R-:W-:Y:S02]  /*0190*/  LEA.HI R9, R9, R4, RZ, 0x7 ;  /* 0x0000000409097211 */ /* 0x000fe400078f38ff */
[----:B------:R-:W-:Y:S02]  /*01a0*/  LOP3.LUT R6, R8, 0xffffff80, RZ, 0xc0, !PT ;  /* 0xffffff8008067812 */ /* 0x000fe400078ec0ff */
[----:B------:R-:W-:-:S02]  /*01b0*/  LOP3.LUT R11, R9, 0xffffff80, RZ, 0xc0, !PT ;  /* 0xffffff80090b7812 */ /* 0x000fc400078ec0ff */
[C---:B------:R-:W-:Y:S01]  /*01c0*/  ISETP.GE.AND P0, PT, R3.reuse, c[0x0][0x170], PT ;  /* 0x00005c0003007a0c */ /* 0x040fe20003f06270 */
[C---:B------:R-:W-:Y:S01]  /*01d0*/  IMAD.IADD R5, R3.reuse, 0x1, -R6 ;  /* 0x0000000103057824 */ /* 0x040fe200078e0a06 */
[----:B------:R-:W-:Y:S01]  /*01e0*/  SHF.R.S32.HI R8, RZ, 0x7, R8 ;  /* 0x00000007ff087819 */ /* 0x000fe20000011408 */
[----:B------:R-:W-:Y:S01]  /*01f0*/  IMAD.IADD R6, R4, 0x1, -R11 ;  /* 0x0000000104067824 */ /* 0x000fe200078e0a0b */
[----:B------:R-:W-:Y:S02]  /*0200*/  LOP3.LUT R3, R3, 0x180, RZ, 0xfc, !PT ;  /* 0x0000018003037812 */ /* 0x000fe400078efcff */
[----:B------:R-:W-:Y:S01]  /*0210*/  SHF.R.S32.HI R7, RZ, 0x7, R7 ;  /* 0x00000007ff077819 */ /* 0x000fe20000011407 */
[----:B------:R-:W-:Y:S01]  /*0220*/  IMAD R5, R8, 0x750, R5 ;  /* 0x0000075008057824 */ /* 0x000fe200078e0205 */
[----:B------:R-:W-:Y:S02]  /*0230*/  SHF.R.S32.HI R9, RZ, 0x7, R9 ;  /* 0x00000007ff097819 */ /* 0x000fe40000011409 */
[----:B------:R-:W-:Y:S01]  /*0240*/  ISETP.GE.AND P2, PT, R4, c[0x0][0x170], PT ;  /* 0x00005c0004007a0c */ /* 0x000fe20003f46270 */
[----:B------:R-:W-:Y:S01]  /*0250*/  IMAD R7, R7, 0x750, R10 ;  /* 0x0000075007077824 */ /* 0x000fe200078e020a */
[----:B------:R-:W-:Y:S01]  /*0260*/  ISETP.GE.AND P3, PT, R3, c[0x0][0x170], PT ;  /* 0x00005c0003007a0c */ /* 0x000fe20003f66270 */
[----:B------:R-:W-:-:S02]  /*0270*/  IMAD R9, R9, 0x750, R6 ;  /* 0x0000075009097824 */ /* 0x000fc400078e0206 */
[----:B------:R-:W-:-:S04]  /*0280*/  IMAD.WIDE R4, R5, R0, c[0x0][0x168] ;  /* 0x00005a0005047625 */ /* 0x000fc800078e0200 */
[----:B------:R-:W-:-:S04]  /*0290*/  IMAD.WIDE R6, R7, R0, c[0x0][0x168] ;  /* 0x00005a0007067625 */ /* 0x000fc800078e0200 */
[----:B------:R-:W-:Y:S01]  /*02a0*/  IMAD.WIDE R8, R9, R0, c[0x0][0x168] ;  /* 0x00005a0009087625 */ /* 0x000fe200078e0200 */
[----:B--2---:R-:W-:Y:S04]  /*02b0*/  STS.128 [R2.X16], R12 ;  /* 0x0000000c02007388 */ /* 0x004fe8000000cc00 */
[----:B------:R-:W-:Y:S06]  /*02c0*/  BAR.SYNC 0x0 ;  /* 0x0000000000007b1d */ /* 0x000fec0000000000 */
[----:B------:R-:W0:Y:S04]  /*02d0*/  LDS R17, [R2.X4] ;  /* 0x0000000002117984 */ /* 0x000e280000004800 */
[----:B------:R-:W1:Y:S04]  /*02e0*/  LDS R19, [R2.X4+0x200] ;  /* 0x0002000002137984 */ /* 0x000e680000004800 */
[----:B------:R-:W2:Y:S04]  /*02f0*/  LDS R21, [R2.X4+0x400] ;  /* 0x0004000002157984 */ /* 0x000ea80000004800 */
[----:B0-----:R0:W-:Y:S04]  /*0300*/  @!P0 STG.E [R4.64], R17 ;  /* 0x0000001104008986 */ /* 0x0011e8000c101904 */
[----:B-1----:R0:W-:Y:S04]  /*0310*/  @!P1 STG.E [R6.64], R19 ;  /* 0x0000001306009986 */ /* 0x0021e8000c101904 */
[----:B--2---:R0:W-:Y:S01]  /*0320*/  @!P2 STG.E [R8.64], R21 ;  /* 0x000000150800a986 */ /* 0x0041e2000c101904 */
[----:B------:R-:W-:Y:S05]  /*0330*/  @P3 EXIT ;  /* 0x000000000000394d */ /* 0x000fea0003800000 */
[----:B0-----:R-:W0:Y:S01]  /*0340*/  LDS R7, [R2.X4+0x600] ;  /* 0x0006000002077984 */ /* 0x001e220000004800 */
[----:B------:R-:W-:-:S04]  /*0350*/  SHF.R.S32.HI R4, RZ, 0x1f, R3 ;  /* 0x0000001fff047819 */ /* 0x000fc80000011403 */
[----:B------:R-:W-:-:S04]  /*0360*/  LEA.HI R4, R4, R3, RZ, 0x7 ;  /* 0x0000000304047211 */ /* 0x000fc800078f38ff */
[----:B------:R-:W-:Y:S02]  /*0370*/  LOP3.LUT R6, R4, 0xffffff80, RZ, 0xc0, !PT ;  /* 0xffffff8004067812 */ /* 0x000fe400078ec0ff */
[----:B------:R-:W-:-:S03]  /*0380*/  SHF.R.S32.HI R4, RZ, 0x7, R4 ;  /* 0x00000007ff047819 */ /* 0x000fc60000011404 */
[----:B------:R-:W-:-:S04]  /*0390*/  IMAD.IADD R3, R3, 0x1, -R6 ;  /* 0x0000000103037824 */ /* 0x000fc800078e0a06 */
[----:B------:R-:W-:-:S04]  /*03a0*/  IMAD R3, R4, 0x750, R3 ;  /* 0x0000075004037824 */ /* 0x000fc800078e0203 */
[----:B------:R-:W-:-:S05]  /*03b0*/  IMAD.WIDE R4, R3, R0, c[0x0][0x168] ;  /* 0x00005a0003047625 */ /* 0x000fca00078e0200 */
[----:B0-----:R-:W-:Y:S01]  /*03c0*/  STG.E [R4.64], R7 ;  /* 0x0000000704007986 */ /* 0x001fe2000c101904 */
[----:B------:R-:W-:Y:S05]  /*03d0*/  EXIT ;  /* 0x000000000000794d */ /* 0x000fea0003800000 */
.L_x_0:
[----:B------:R-:W-:-:S00]  /*03e0*/  BRA `(.L_x_0) ;  /* 0xfffffff000007947 */ /* 0x000fc0000383ffff */
[----:B------:R-:W-:-:S00]  /*03f0*/  NOP ;  /* 0x0000000000007918 */ /* 0x000fc00000000000 */
        /* <DEDUP_REMOVED lines=8> */
.L_x_1:


//--------------------- .nv.shared.triton_        --------------------------
	.section	.nv.shared.triton_,"aw",@nobits
	.align	16
